//
// Generated by NVIDIA NVVM Compiler
//
// Compiler Build ID: CL-36424714
// Cuda compilation tools, release 13.0, V13.0.88
// Based on NVVM 20.0.0
//

.version 9.0
.target sm_100
.address_size 64

	// .globl	_Z4convPfS_S_iii

.visible .entry _Z4convPfS_S_iii(
	.param .u64 .ptr .align 1 _Z4convPfS_S_iii_param_0,
	.param .u64 .ptr .align 1 _Z4convPfS_S_iii_param_1,
	.param .u64 .ptr .align 1 _Z4convPfS_S_iii_param_2,
	.param .u32 _Z4convPfS_S_iii_param_3,
	.param .u32 _Z4convPfS_S_iii_param_4,
	.param .u32 _Z4convPfS_S_iii_param_5
)
{
	.reg .pred 	%p<10>;
	.reg .b32 	%r<50>;
	.reg .b32 	%f<68>;
	.reg .b64 	%rd<25>;

	ld.param.u64 	%rd5, [_Z4convPfS_S_iii_param_0];
	ld.param.u64 	%rd6, [_Z4convPfS_S_iii_param_1];
	ld.param.u64 	%rd4, [_Z4convPfS_S_iii_param_2];
	ld.param.u32 	%r24, [_Z4convPfS_S_iii_param_3];
	ld.param.u32 	%r25, [_Z4convPfS_S_iii_param_4];
	cvta.to.global.u64 	%rd1, %rd6;
	cvta.to.global.u64 	%rd2, %rd5;
	mov.u32 	%r1, %tid.x;
	mov.u32 	%r2, %tid.y;
	setp.lt.s32 	%p1, %r25, 1;
	@%p1 bra 	$L__BB0_14;
	mov.u32 	%r27, %ctaid.x;
	cvta.to.global.u64 	%rd7, %rd4;
	mul.lo.s32 	%r3, %r25, %r27;
	sub.s32 	%r28, %r24, %r25;
	mad.lo.s32 	%r29, %r27, %r28, %r27;
	add.s32 	%r30, %r29, %r2;
	mad.lo.s32 	%r31, %r30, %r28, %r30;
	add.s32 	%r32, %r31, %r1;
	mul.wide.s32 	%rd8, %r32, 4;
	add.s64 	%rd3, %rd7, %rd8;
	ld.global.f32 	%f67, [%rd3];
	and.b32  	%r4, %r25, 7;
	and.b32  	%r5, %r25, 3;
	and.b32  	%r6, %r25, 2147483640;
	and.b32  	%r7, %r25, 1;
	neg.s32 	%r8, %r6;
	mov.b32 	%r43, 0;
$L__BB0_2:
	setp.lt.u32 	%p2, %r25, 8;
	add.s32 	%r34, %r43, %r3;
	mul.lo.s32 	%r10, %r34, %r25;
	add.s32 	%r35, %r43, %r2;
	mad.lo.s32 	%r11, %r35, %r24, %r1;
	mov.b32 	%r48, 0;
	@%p2 bra 	$L__BB0_5;
	mov.u32 	%r44, %r10;
	mov.u32 	%r45, %r11;
	mov.u32 	%r46, %r8;
$L__BB0_4:
	.pragma "nounroll";
	mul.wide.s32 	%rd9, %r45, 4;
	add.s64 	%rd10, %rd2, %rd9;
	mul.wide.s32 	%rd11, %r44, 4;
	add.s64 	%rd12, %rd1, %rd11;
	ld.global.f32 	%f16, [%rd10];
	ld.global.f32 	%f17, [%rd12];
	fma.rn.f32 	%f18, %f16, %f17, %f67;
	st.global.f32 	[%rd3], %f18;
	ld.global.f32 	%f19, [%rd10+4];
	ld.global.f32 	%f20, [%rd12+4];
	fma.rn.f32 	%f21, %f19, %f20, %f18;
	st.global.f32 	[%rd3], %f21;
	ld.global.f32 	%f22, [%rd10+8];
	ld.global.f32 	%f23, [%rd12+8];
	fma.rn.f32 	%f24, %f22, %f23, %f21;
	st.global.f32 	[%rd3], %f24;
	ld.global.f32 	%f25, [%rd10+12];
	ld.global.f32 	%f26, [%rd12+12];
	fma.rn.f32 	%f27, %f25, %f26, %f24;
	st.global.f32 	[%rd3], %f27;
	ld.global.f32 	%f28, [%rd10+16];
	ld.global.f32 	%f29, [%rd12+16];
	fma.rn.f32 	%f30, %f28, %f29, %f27;
	st.global.f32 	[%rd3], %f30;
	ld.global.f32 	%f31, [%rd10+20];
	ld.global.f32 	%f32, [%rd12+20];
	fma.rn.f32 	%f33, %f31, %f32, %f30;
	st.global.f32 	[%rd3], %f33;
	ld.global.f32 	%f34, [%rd10+24];
	ld.global.f32 	%f35, [%rd12+24];
	fma.rn.f32 	%f36, %f34, %f35, %f33;
	st.global.f32 	[%rd3], %f36;
	ld.global.f32 	%f37, [%rd10+28];
	ld.global.f32 	%f38, [%rd12+28];
	fma.rn.f32 	%f67, %f37, %f38, %f36;
	st.global.f32 	[%rd3], %f67;
	add.s32 	%r46, %r46, 8;
	add.s32 	%r45, %r45, 8;
	add.s32 	%r44, %r44, 8;
	setp.ne.s32 	%p3, %r46, 0;
	mov.u32 	%r48, %r6;
	@%p3 bra 	$L__BB0_4;
$L__BB0_5:
	setp.eq.s32 	%p4, %r4, 0;
	@%p4 bra 	$L__BB0_13;
	add.s32 	%r36, %r4, -1;
	setp.lt.u32 	%p5, %r36, 3;
	@%p5 bra 	$L__BB0_8;
	add.s32 	%r37, %r48, %r10;
	add.s32 	%r38, %r11, %r48;
	mul.wide.s32 	%rd13, %r38, 4;
	add.s64 	%rd14, %rd2, %rd13;
	ld.global.f32 	%f40, [%rd14];
	mul.wide.s32 	%rd15, %r37, 4;
	add.s64 	%rd16, %rd1, %rd15;
	ld.global.f32 	%f41, [%rd16];
	fma.rn.f32 	%f42, %f40, %f41, %f67;
	st.global.f32 	[%rd3], %f42;
	ld.global.f32 	%f43, [%rd14+4];
	ld.global.f32 	%f44, [%rd16+4];
	fma.rn.f32 	%f45, %f43, %f44, %f42;
	st.global.f32 	[%rd3], %f45;
	ld.global.f32 	%f46, [%rd14+8];
	ld.global.f32 	%f47, [%rd16+8];
	fma.rn.f32 	%f48, %f46, %f47, %f45;
	st.global.f32 	[%rd3], %f48;
	ld.global.f32 	%f49, [%rd14+12];
	ld.global.f32 	%f50, [%rd16+12];
	fma.rn.f32 	%f67, %f49, %f50, %f48;
	st.global.f32 	[%rd3], %f67;
	add.s32 	%r48, %r48, 4;
$L__BB0_8:
	setp.eq.s32 	%p6, %r5, 0;
	@%p6 bra 	$L__BB0_13;
	setp.eq.s32 	%p7, %r5, 1;
	@%p7 bra 	$L__BB0_11;
	add.s32 	%r39, %r48, %r10;
	add.s32 	%r40, %r11, %r48;
	mul.wide.s32 	%rd17, %r40, 4;
	add.s64 	%rd18, %rd2, %rd17;
	ld.global.f32 	%f52, [%rd18];
	mul.wide.s32 	%rd19, %r39, 4;
	add.s64 	%rd20, %rd1, %rd19;
	ld.global.f32 	%f53, [%rd20];
	fma.rn.f32 	%f54, %f52, %f53, %f67;
	st.global.f32 	[%rd3], %f54;
	ld.global.f32 	%f55, [%rd18+4];
	ld.global.f32 	%f56, [%rd20+4];
	fma.rn.f32 	%f67, %f55, %f56, %f54;
	st.global.f32 	[%rd3], %f67;
	add.s32 	%r48, %r48, 2;
$L__BB0_11:
	setp.eq.s32 	%p8, %r7, 0;
	@%p8 bra 	$L__BB0_13;
	add.s32 	%r41, %r48, %r10;
	add.s32 	%r42, %r11, %r48;
	mul.wide.s32 	%rd21, %r42, 4;
	add.s64 	%rd22, %rd2, %rd21;
	ld.global.f32 	%f57, [%rd22];
	mul.wide.s32 	%rd23, %r41, 4;
	add.s64 	%rd24, %rd1, %rd23;
	ld.global.f32 	%f58, [%rd24];
	fma.rn.f32 	%f67, %f57, %f58, %f67;
	st.global.f32 	[%rd3], %f67;
$L__BB0_13:
	add.s32 	%r43, %r43, 1;
	setp.ne.s32 	%p9, %r43, %r25;
	@%p9 bra 	$L__BB0_2;
$L__BB0_14:
	ret;

}
	// .globl	_Z11averagePoolPfiiiS_
.visible .entry _Z11averagePoolPfiiiS_(
	.param .u64 .ptr .align 1 _Z11averagePoolPfiiiS__param_0,
	.param .u32 _Z11averagePoolPfiiiS__param_1,
	.param .u32 _Z11averagePoolPfiiiS__param_2,
	.param .u32 _Z11averagePoolPfiiiS__param_3,
	.param .u64 .ptr .align 1 _Z11averagePoolPfiiiS__param_4
)
{
	.reg .b32 	%r<20>;
	.reg .b32 	%f<9>;
	.reg .b64 	%rd<11>;

	ld.param.u64 	%rd1, [_Z11averagePoolPfiiiS__param_0];
	ld.param.u32 	%r1, [_Z11averagePoolPfiiiS__param_1];
	ld.param.u32 	%r2, [_Z11averagePoolPfiiiS__param_2];
	ld.param.u64 	%rd2, [_Z11averagePoolPfiiiS__param_4];
	cvta.to.global.u64 	%rd3, %rd2;
	cvta.to.global.u64 	%rd4, %rd1;
	mov.u32 	%r3, %tid.x;
	mov.u32 	%r4, %tid.y;
	mov.u32 	%r5, %ctaid.x;
	mul.lo.s32 	%r6, %r2, %r1;
	mul.lo.s32 	%r7, %r1, %r4;
	add.s32 	%r8, %r7, %r3;
	shl.b32 	%r9, %r8, 1;
	mad.lo.s32 	%r10, %r6, %r5, %r9;
	mul.wide.s32 	%rd5, %r10, 4;
	add.s64 	%rd6, %rd4, %rd5;
	ld.global.f32 	%f1, [%rd6];
	ld.global.f32 	%f2, [%rd6+4];
	add.f32 	%f3, %f1, %f2;
	mul.wide.s32 	%rd7, %r1, 4;
	add.s64 	%rd8, %rd6, %rd7;
	ld.global.f32 	%f4, [%rd8];
	add.f32 	%f5, %f3, %f4;
	ld.global.f32 	%f6, [%rd8+4];
	add.f32 	%f7, %f5, %f6;
	mul.f32 	%f8, %f7, 0f3E800000;
	shr.s32 	%r11, %r6, 31;
	shr.u32 	%r12, %r11, 30;
	add.s32 	%r13, %r6, %r12;
	shr.s32 	%r14, %r13, 2;
	shr.u32 	%r15, %r7, 31;
	add.s32 	%r16, %r7, %r15;
	shr.s32 	%r17, %r16, 1;
	add.s32 	%r18, %r17, %r3;
	mad.lo.s32 	%r19, %r14, %r5, %r18;
	mul.wide.s32 	%rd9, %r19, 4;
	add.s64 	%rd10, %rd3, %rd9;
	st.global.f32 	[%rd10], %f8;
	ret;

}


// ===== COMPILED SASS (sm_100) =====

	.target	sm_100

	.elftype	@"ET_EXEC"


//--------------------- .note.nv.tkinfo           --------------------------
	.section	.note.nv.tkinfo,"",@"SHT_NOTE"
	.sectionflags	@"SHF_NOTE_NV_TKINFO"
	.tkinfo
        /*0018*/ 	.word	0x00000002
        /*0030*/ 	.string	""
        /*0030*/ 	.string	"ptxas"
        /*0030*/ 	.string	"Cuda compilation tools, release 13.0, V13.0.88"
        /*0030*/ 	.string	"Build cuda_13.0.r13.0/compiler.36424714_0"
        /*0030*/ 	.string	"-arch sm_100 -m 64 "



//--------------------- .note.nv.cuinfo           --------------------------
	.section	.note.nv.cuinfo,"",@"SHT_NOTE"
	.sectionflags	@"SHF_NOTE_NV_CUINFO"
        /*0018*/ 	.short	0x0002
        /*001a*/ 	.short	0x0064
        /*001c*/ 	.short	0x0082
	.zero		2


//--------------------- .nv.info                  --------------------------
	.section	.nv.info,"",@"SHT_CUDA_INFO"
	.align	4


	//----- nvinfo : EIATTR_REGCOUNT
	.align		4
        /*0000*/ 	.byte	0x04, 0x2f
        /*0002*/ 	.short	(.L_1 - .L_0)
	.align		4
.L_0:
        /*0004*/ 	.word	index@(_Z4convPfS_S_iii)
        /*0008*/ 	.word	0x00000020


	//----- nvinfo : EIATTR_FRAME_SIZE
	.align		4
.L_1:
        /*000c*/ 	.byte	0x04, 0x11
        /*000e*/ 	.short	(.L_3 - .L_2)
	.align		4
.L_2:
        /*0010*/ 	.word	index@(_Z4convPfS_S_iii)
        /*0014*/ 	.word	0x00000000


	//----- nvinfo : EIATTR_REGCOUNT
	.align		4
.L_3:
        /*0018*/ 	.byte	0x04, 0x2f
        /*001a*/ 	.short	(.L_5 - .L_4)
	.align		4
.L_4:
        /*001c*/ 	.word	index@(_Z11averagePoolPfiiiS_)
        /*0020*/ 	.word	0x00000011


	//----- nvinfo : EIATTR_FRAME_SIZE
	.align		4
.L_5:
        /*0024*/ 	.byte	0x04, 0x11
        /*0026*/ 	.short	(.L_7 - .L_6)
	.align		4
.L_6:
        /*0028*/ 	.word	index@(_Z11averagePoolPfiiiS_)
        /*002c*/ 	.word	0x00000000


	//----- nvinfo : EIATTR_MIN_STACK_SIZE
	.align		4
.L_7:
        /*0030*/ 	.byte	0x04, 0x12
        /*0032*/ 	.short	(.L_9 - .L_8)
	.align		4
.L_8:
        /*0034*/ 	.word	index@(_Z11averagePoolPfiiiS_)
        /*0038*/ 	.word	0x00000000


	//----- nvinfo : EIATTR_MIN_STACK_SIZE
	.align		4
.L_9:
        /*003c*/ 	.byte	0x04, 0x12
        /*003e*/ 	.short	(.L_11 - .L_10)
	.align		4
.L_10:
        /*0040*/ 	.word	index@(_Z4convPfS_S_iii)
        /*0044*/ 	.word	0x00000000
.L_11:


//--------------------- .nv.compat                --------------------------
	.section	.nv.compat,"",@"SHT_CUDA_COMPAT_INFO"
	.align	4
        /*0000*/ 	.byte	0x02, 0x09, 0x00, 0x00, 0x02, 0x02, 0x01, 0x00, 0x02, 0x05, 0x05, 0x00, 0x03, 0x07, 0x01, 0x01
        /*0010*/ 	.byte	0x02, 0x03, 0x00, 0x00, 0x02, 0x06, 0x01, 0x00, 0x04, 0x0b, 0x08, 0x00, 0x09, 0x00, 0x00, 0x00
        /*0020*/ 	.byte	0x00, 0x00, 0x00, 0x00


//--------------------- .nv.info._Z11averagePoolPfiiiS_ --------------------------
	.section	.nv.info._Z11averagePoolPfiiiS_,"",@"SHT_CUDA_INFO"
	.sectionflags	@""
	.align	4


	//----- nvinfo : EIATTR_CUDA_API_VERSION
	.align		4
        /*0000*/ 	.byte	0x04, 0x37
        /*0002*/ 	.short	(.L_13 - .L_12)
.L_12:
        /*0004*/ 	.word	0x00000082


	//----- nvinfo : EIATTR_KPARAM_INFO
	.align		4
.L_13:
        /*0008*/ 	.byte	0x04, 0x17
        /*000a*/ 	.short	(.L_15 - .L_14)
.L_14:
        /*000c*/ 	.word	0x00000000
        /*0010*/ 	.short	0x0004
        /*0012*/ 	.short	0x0018
        /*0014*/ 	.byte	0x00, 0xf5, 0x21, 0x00


	//----- nvinfo : EIATTR_KPARAM_INFO
	.align		4
.L_15:
        /*0018*/ 	.byte	0x04, 0x17
        /*001a*/ 	.short	(.L_17 - .L_16)
.L_16:
        /*001c*/ 	.word	0x00000000
        /*0020*/ 	.short	0x0003
        /*0022*/ 	.short	0x0010
        /*0024*/ 	.byte	0x00, 0xf0, 0x11, 0x00


	//----- nvinfo : EIATTR_KPARAM_INFO
	.align		4
.L_17:
        /*0028*/ 	.byte	0x04, 0x17
        /*002a*/ 	.short	(.L_19 - .L_18)
.L_18:
        /*002c*/ 	.word	0x00000000
        /*0030*/ 	.short	0x0002
        /*0032*/ 	.short	0x000c
        /*0034*/ 	.byte	0x00, 0xf0, 0x11, 0x00


	//----- nvinfo : EIATTR_KPARAM_INFO
	.align		4
.L_19:
        /*0038*/ 	.byte	0x04, 0x17
        /*003a*/ 	.short	(.L_21 - .L_20)
.L_20:
        /*003c*/ 	.word	0x00000000
        /*0040*/ 	.short	0x0001
        /*0042*/ 	.short	0x0008
        /*0044*/ 	.byte	0x00, 0xf0, 0x11, 0x00


	//----- nvinfo : EIATTR_KPARAM_INFO
	.align		4
.L_21:
        /*0048*/ 	.byte	0x04, 0x17
        /*004a*/ 	.short	(.L_23 - .L_22)
.L_22:
        /*004c*/ 	.word	0x00000000
        /*0050*/ 	.short	0x0000
        /*0052*/ 	.short	0x0000
        /*0054*/ 	.byte	0x00, 0xf5, 0x21, 0x00


	//----- nvinfo : EIATTR_SPARSE_MMA_MASK
	.align		4
.L_23:
        /*0058*/ 	.byte	0x03, 0x50
        /*005a*/ 	.short	0x0000


	//----- nvinfo : EIATTR_MAXREG_COUNT
	.align		4
        /*005c*/ 	.byte	0x03, 0x1b
        /*005e*/ 	.short	0x00ff


	//----- nvinfo : EIATTR_MERCURY_ISA_VERSION
	.align		4
        /*0060*/ 	.byte	0x03, 0x5f
        /*0062*/ 	.short	0x0101


	//----- nvinfo : EIATTR_VRC_CTA_INIT_COUNT
	.align		4
        /*0064*/ 	.byte	0x02, 0x4a
	.zero		1
	.zero		1


	//----- nvinfo : EIATTR_EXIT_INSTR_OFFSETS
	.align		4
        /*0068*/ 	.byte	0x04, 0x1c
        /*006a*/ 	.short	(.L_25 - .L_24)


	//   ....[0]....
.L_24:
        /*006c*/ 	.word	0x000001f0


	//----- nvinfo : EIATTR_CBANK_PARAM_SIZE
	.align		4
.L_25:
        /*0070*/ 	.byte	0x03, 0x19
        /*0072*/ 	.short	0x0020


	//----- nvinfo : EIATTR_PARAM_CBANK
	.align		4
        /*0074*/ 	.byte	0x04, 0x0a
        /*0076*/ 	.short	(.L_27 - .L_26)
	.align		4
.L_26:
        /*0078*/ 	.word	index@(.nv.constant0._Z11averagePoolPfiiiS_)
        /*007c*/ 	.short	0x0380
        /*007e*/ 	.short	0x0020


	//----- nvinfo : EIATTR_SW_WAR
	.align		4
.L_27:
        /*0080*/ 	.byte	0x04, 0x36
        /*0082*/ 	.short	(.L_29 - .L_28)
.L_28:
        /*0084*/ 	.word	0x00000008
.L_29:


//--------------------- .nv.info._Z4convPfS_S_iii --------------------------
	.section	.nv.info._Z4convPfS_S_iii,"",@"SHT_CUDA_INFO"
	.sectionflags	@""
	.align	4


	//----- nvinfo : EIATTR_CUDA_API_VERSION
	.align		4
        /*0000*/ 	.byte	0x04, 0x37
        /*0002*/ 	.short	(.L_31 - .L_30)
.L_30:
        /*0004*/ 	.word	0x00000082


	//----- nvinfo : EIATTR_KPARAM_INFO
	.align		4
.L_31:
        /*0008*/ 	.byte	0x04, 0x17
        /*000a*/ 	.short	(.L_33 - .L_32)
.L_32:
        /*000c*/ 	.word	0x00000000
        /*0010*/ 	.short	0x0005
        /*0012*/ 	.short	0x0020
        /*0014*/ 	.byte	0x00, 0xf0, 0x11, 0x00


	//----- nvinfo : EIATTR_KPARAM_INFO
	.align		4
.L_33:
        /*0018*/ 	.byte	0x04, 0x17
        /*001a*/ 	.short	(.L_35 - .L_34)
.L_34:
        /*001c*/ 	.word	0x00000000
        /*0020*/ 	.short	0x0004
        /*0022*/ 	.short	0x001c
        /*0024*/ 	.byte	0x00, 0xf0, 0x11, 0x00


	//----- nvinfo : EIATTR_KPARAM_INFO
	.align		4
.L_35:
        /*0028*/ 	.byte	0x04, 0x17
        /*002a*/ 	.short	(.L_37 - .L_36)
.L_36:
        /*002c*/ 	.word	0x00000000
        /*0030*/ 	.short	0x0003
        /*0032*/ 	.short	0x0018
        /*0034*/ 	.byte	0x00, 0xf0, 0x11, 0x00


	//----- nvinfo : EIATTR_KPARAM_INFO
	.align		4
.L_37:
        /*0038*/ 	.byte	0x04, 0x17
        /*003a*/ 	.short	(.L_39 - .L_38)
.L_38:
        /*003c*/ 	.word	0x00000000
        /*0040*/ 	.short	0x0002
        /*0042*/ 	.short	0x0010
        /*0044*/ 	.byte	0x00, 0xf5, 0x21, 0x00


	//----- nvinfo : EIATTR_KPARAM_INFO
	.align		4
.L_39:
        /*0048*/ 	.byte	0x04, 0x17
        /*004a*/ 	.short	(.L_41 - .L_40)
.L_40:
        /*004c*/ 	.word	0x00000000
        /*0050*/ 	.short	0x0001
        /*0052*/ 	.short	0x0008
        /*0054*/ 	.byte	0x00, 0xf5, 0x21, 0x00


	//----- nvinfo : EIATTR_KPARAM_INFO
	.align		4
.L_41:
        /*0058*/ 	.byte	0x04, 0x17
        /*005a*/ 	.short	(.L_43 - .L_42)
.L_42:
        /*005c*/ 	.word	0x00000000
        /*0060*/ 	.short	0x0000
        /*0062*/ 	.short	0x0000
        /*0064*/ 	.byte	0x00, 0xf5, 0x21, 0x00


	//----- nvinfo : EIATTR_SPARSE_MMA_MASK
	.align		4
.L_43:
        /*0068*/ 	.byte	0x03, 0x50
        /*006a*/ 	.short	0x0000


	//----- nvinfo : EIATTR_MAXREG_COUNT
	.align		4
        /*006c*/ 	.byte	0x03, 0x1b
        /*006e*/ 	.short	0x00ff


	//----- nvinfo : EIATTR_MERCURY_ISA_VERSION
	.align		4
        /*0070*/ 	.byte	0x03, 0x5f
        /*0072*/ 	.short	0x0101


	//----- nvinfo : EIATTR_VRC_CTA_INIT_COUNT
	.align		4
        /*0074*/ 	.byte	0x02, 0x4a
	.zero		1
	.zero		1


	//----- nvinfo : EIATTR_EXIT_INSTR_OFFSETS
	.align		4
        /*0078*/ 	.byte	0x04, 0x1c
        /*007a*/ 	.short	(.L_45 - .L_44)


	//   ....[0]....
.L_44:
        /*007c*/ 	.word	0x00000030


	//   ....[1]....
        /*0080*/ 	.word	0x00000870


	//----- nvinfo : EIATTR_CBANK_PARAM_SIZE
	.align		4
.L_45:
        /*0084*/ 	.byte	0x03, 0x19
        /*0086*/ 	.short	0x0024


	//----- nvinfo : EIATTR_PARAM_CBANK
	.align		4
        /*0088*/ 	.byte	0x04, 0x0a
        /*008a*/ 	.short	(.L_47 - .L_46)
	.align		4
.L_46:
        /*008c*/ 	.word	index@(.nv.constant0._Z4convPfS_S_iii)
        /*0090*/ 	.short	0x0380
        /*0092*/ 	.short	0x0024


	//----- nvinfo : EIATTR_SW_WAR
	.align		4
.L_47:
        /*0094*/ 	.byte	0x04, 0x36
        /*0096*/ 	.short	(.L_49 - .L_48)
.L_48:
        /*0098*/ 	.word	0x00000008
.L_49:


//--------------------- .nv.callgraph             --------------------------
	.section	.nv.callgraph,"",@"SHT_CUDA_CALLGRAPH"
	.align	4
	.sectionentsize	8
	.align		4
        /*0000*/ 	.word	0x00000000
	.align		4
        /*0004*/ 	.word	0xffffffff
	.align		4
        /*0008*/ 	.word	0x00000000
	.align		4
        /*000c*/ 	.word	0xfffffffe
	.align		4
        /*0010*/ 	.word	0x00000000
	.align		4
        /*0014*/ 	.word	0xfffffffd
	.align		4
        /*0018*/ 	.word	0x00000000
	.align		4
        /*001c*/ 	.word	0xfffffffc


//--------------------- .text._Z11averagePoolPfiiiS_ --------------------------
	.section	.text._Z11averagePoolPfiiiS_,"ax",@progbits
	.align	128
        .global         _Z11averagePoolPfiiiS_
        .type           _Z11averagePoolPfiiiS_,@function
        .size           _Z11averagePoolPfiiiS_,(.L_x_7 - _Z11averagePoolPfiiiS_)
        .other          _Z11averagePoolPfiiiS_,@"STO_CUDA_ENTRY STV_DEFAULT"
_Z11averagePoolPfiiiS_:
.text._Z11averagePoolPfiiiS_:
[----:B------:R-:W-:Y:S01]  /*0000*/  LDC R1, c[0x0][0x37c] ;  /* 0x0000df00ff017b82 */ /* 0x000fe20000000800 */
[----:B------:R-:W0:Y:S07]  /*0010*/  S2R R3, SR_TID.Y ;  /* 0x0000000000037919 */ /* 0x000e2e0000002200 */
[----:B------:R-:W0:Y:S01]  /*0020*/  LDC.64 R6, c[0x0][0x388] ;  /* 0x0000e200ff067b82 */ /* 0x000e220000000a00 */
[----:B------:R-:W1:Y:S01]  /*0030*/  LDCU.64 UR4, c[0x0][0x358] ;  /* 0x00006b00ff0477ac */ /* 0x000e620008000a00 */
[----:B------:R-:W2:Y:S06]  /*0040*/  S2R R13, SR_TID.X ;  /* 0x00000000000d7919 */ /* 0x000eac0000002100 */
[----:B------:R-:W3:Y:S08]  /*0050*/  S2UR UR6, SR_CTAID.X ;  /* 0x00000000000679c3 */ /* 0x000ef00000002500 */
[----:B------:R-:W4:Y:S01]  /*0060*/  LDC.64 R4, c[0x0][0x380] ;  /* 0x0000e000ff047b82 */ /* 0x000f220000000a00 */
[----:B0-----:R-:W-:-:S05]  /*0070*/  IMAD R8, R3, R6, RZ ;  /* 0x0000000603087224 */ /* 0x001fca00078e02ff */
[----:B--2---:R-:W-:-:S04]  /*0080*/  IADD3 R0, PT, PT, R8, R13, RZ ;  /* 0x0000000d08007210 */ /* 0x004fc80007ffe0ff */
[----:B------:R-:W-:Y:S01]  /*0090*/  SHF.L.U32 R3, R0, 0x1, RZ ;  /* 0x0000000100037819 */ /* 0x000fe200000006ff */
[----:B------:R-:W-:-:S04]  /*00a0*/  IMAD R0, R7, R6, RZ ;  /* 0x0000000607007224 */ /* 0x000fc800078e02ff */
[----:B---3--:R-:W-:-:S04]  /*00b0*/  IMAD R3, R0, UR6, R3 ;  /* 0x0000000600037c24 */ /* 0x008fc8000f8e0203 */
[----:B----4-:R-:W-:Y:S02]  /*00c0*/  IMAD.WIDE R4, R3, 0x4, R4 ;  /* 0x0000000403047825 */ /* 0x010fe400078e0204 */
[----:B------:R-:W0:Y:S03]  /*00d0*/  LDC.64 R2, c[0x0][0x398] ;  /* 0x0000e600ff027b82 */ /* 0x000e260000000a00 */
[----:B-1----:R-:W2:Y:S01]  /*00e0*/  LDG.E R9, desc[UR4][R4.64] ;  /* 0x0000000404097981 */ /* 0x002ea2000c1e1900 */
[----:B------:R-:W-:-:S03]  /*00f0*/  IMAD.WIDE R6, R6, 0x4, R4 ;  /* 0x0000000406067825 */ /* 0x000fc600078e0204 */
[----:B------:R-:W2:Y:S04]  /*0100*/  LDG.E R10, desc[UR4][R4.64+0x4] ;  /* 0x00000404040a7981 */ /* 0x000ea8000c1e1900 */
[----:B------:R-:W3:Y:S04]  /*0110*/  LDG.E R12, desc[UR4][R6.64] ;  /* 0x00000004060c7981 */ /* 0x000ee8000c1e1900 */
[----:B------:R-:W4:Y:S01]  /*0120*/  LDG.E R14, desc[UR4][R6.64+0x4] ;  /* 0x00000404060e7981 */ /* 0x000f22000c1e1900 */
[----:B------:R-:W-:Y:S02]  /*0130*/  SHF.R.S32.HI R11, RZ, 0x1f, R0 ;  /* 0x0000001fff0b7819 */ /* 0x000fe40000011400 */
[----:B------:R-:W-:-:S02]  /*0140*/  LEA.HI R8, R8, R8, RZ, 0x1 ;  /* 0x0000000808087211 */ /* 0x000fc400078f08ff */
[----:B------:R-:W-:Y:S02]  /*0150*/  LEA.HI R11, R11, R0, RZ, 0x2 ;  /* 0x000000000b0b7211 */ /* 0x000fe400078f10ff */
[----:B------:R-:W-:Y:S02]  /*0160*/  LEA.HI.SX32 R8, R8, R13, 0x1f ;  /* 0x0000000d08087211 */ /* 0x000fe400078ffaff */
[----:B------:R-:W-:-:S05]  /*0170*/  SHF.R.S32.HI R11, RZ, 0x2, R11 ;  /* 0x00000002ff0b7819 */ /* 0x000fca000001140b */
[----:B------:R-:W-:-:S04]  /*0180*/  IMAD R11, R11, UR6, R8 ;  /* 0x000000060b0b7c24 */ /* 0x000fc8000f8e0208 */
[----:B0-----:R-:W-:-:S04]  /*0190*/  IMAD.WIDE R2, R11, 0x4, R2 ;  /* 0x000000040b027825 */ /* 0x001fc800078e0202 */
[----:B--2---:R-:W-:-:S04]  /*01a0*/  FADD R9, R9, R10 ;  /* 0x0000000a09097221 */ /* 0x004fc80000000000 */
[----:B---3--:R-:W-:-:S04]  /*01b0*/  FADD R9, R9, R12 ;  /* 0x0000000c09097221 */ /* 0x008fc80000000000 */
[----:B----4-:R-:W-:-:S04]  /*01c0*/  FADD R9, R9, R14 ;  /* 0x0000000e09097221 */ /* 0x010fc80000000000 */
[----:B------:R-:W-:-:S05]  /*01d0*/  FMUL R9, R9, 0.25 ;  /* 0x3e80000009097820 */ /* 0x000fca0000400000 */
[----:B------:R-:W-:Y:S01]  /*01e0*/  STG.E desc[UR4][R2.64], R9 ;  /* 0x0000000902007986 */ /* 0x000fe2000c101904 */
[----:B------:R-:W-:Y:S05]  /*01f0*/  EXIT ;  /* 0x000000000000794d */ /* 0x000fea0003800000 */
.L_x_0:
[----:B------:R-:W-:-:S00]  /*0200*/  BRA `(.L_x_0) ;  /* 0xfffffffc00fc7947 */ /* 0x000fc0000383ffff */
[----:B------:R-:W-:-:S00]  /*0210*/  NOP ;  /* 0x0000000000007918 */ /* 0x000fc00000000000 */
        /* <DEDUP_REMOVED lines=14> */
.L_x_7:


//--------------------- .text._Z4convPfS_S_iii    --------------------------
	.section	.text._Z4convPfS_S_iii,"ax",@progbits
	.align	128
        .global         _Z4convPfS_S_iii
        .type           _Z4convPfS_S_iii,@function
        .size           _Z4convPfS_S_iii,(.L_x_8 - _Z4convPfS_S_iii)
        .other          _Z4convPfS_S_iii,@"STO_CUDA_ENTRY STV_DEFAULT"
_Z4convPfS_S_iii:
.text._Z4convPfS_S_iii:
[----:B------:R-:W-:Y:S08]  /*0000*/  LDC R1, c[0x0][0x37c] ;  /* 0x0000df00ff017b82 */ /* 0x000ff00000000800 */
[----:B------:R-:W0:Y:S02]  /*0010*/  LDC R2, c[0x0][0x39c] ;  /* 0x0000e700ff027b82 */ /* 0x000e240000000800 */
[----:B0-----:R-:W-:-:S13]  /*0020*/  ISETP.GE.AND P0, PT, R2, 0x1, PT ;  /* 0x000000010200780c */ /* 0x001fda0003f06270 */
[----:B------:R-:W-:Y:S05]  /*0030*/  @!P0 EXIT ;  /* 0x000000000000894d */ /* 0x000fea0003800000 */
[----:B------:R-:W0:Y:S01]  /*0040*/  S2R R8, SR_CTAID.X ;  /* 0x0000000000087919 */ /* 0x000e220000002500 */
[----:B------:R-:W1:Y:S01]  /*0050*/  LDC R3, c[0x0][0x398] ;  /* 0x0000e600ff037b82 */ /* 0x000e620000000800 */
[----:B------:R-:W2:Y:S01]  /*0060*/  LDCU.64 UR4, c[0x0][0x358] ;  /* 0x00006b00ff0477ac */ /* 0x000ea20008000a00 */
[----:B------:R-:W3:Y:S01]  /*0070*/  S2R R9, SR_TID.Y ;  /* 0x0000000000097919 */ /* 0x000ee20000002200 */
[----:B------:R-:W4:Y:S05]  /*0080*/  S2R R7, SR_TID.X ;  /* 0x0000000000077919 */ /* 0x000f2a0000002100 */
[----:B------:R-:W2:Y:S01]  /*0090*/  LDC.64 R12, c[0x0][0x390] ;  /* 0x0000e400ff0c7b82 */ /* 0x000ea20000000a00 */
[----:B-1----:R-:W-:-:S05]  /*00a0*/  IADD3 R3, PT, PT, -R2, R3, RZ ;  /* 0x0000000302037210 */ /* 0x002fca0007ffe1ff */
[----:B0-----:R-:W-:-:S05]  /*00b0*/  IMAD R0, R3, R8, R8 ;  /* 0x0000000803007224 */ /* 0x001fca00078e0208 */
[----:B---3--:R-:W-:-:S05]  /*00c0*/  IADD3 R0, PT, PT, R0, R9, RZ ;  /* 0x0000000900007210 */ /* 0x008fca0007ffe0ff */
[----:B------:R-:W-:-:S05]  /*00d0*/  IMAD R0, R3, R0, R0 ;  /* 0x0000000003007224 */ /* 0x000fca00078e0200 */
[----:B----4-:R-:W-:-:S05]  /*00e0*/  IADD3 R3, PT, PT, R0, R7, RZ ;  /* 0x0000000700037210 */ /* 0x010fca0007ffe0ff */
[----:B--2---:R-:W-:-:S05]  /*00f0*/  IMAD.WIDE R12, R3, 0x4, R12 ;  /* 0x00000004030c7825 */ /* 0x004fca00078e020c */
[----:B------:R0:W5:Y:S01]  /*0100*/  LDG.E R6, desc[UR4][R12.64] ;  /* 0x000000040c067981 */ /* 0x000162000c1e1900 */
[C---:B------:R-:W-:Y:S02]  /*0110*/  LOP3.LUT R5, R2.reuse, 0x7ffffff8, RZ, 0xc0, !PT ;  /* 0x7ffffff802057812 */ /* 0x040fe400078ec0ff */
[C---:B------:R-:W-:Y:S02]  /*0120*/  LOP3.LUT R4, R2.reuse, 0x7, RZ, 0xc0, !PT ;  /* 0x0000000702047812 */ /* 0x040fe400078ec0ff */
[----:B------:R-:W-:Y:S01]  /*0130*/  LOP3.LUT R3, R2, 0x3, RZ, 0xc0, !PT ;  /* 0x0000000302037812 */ /* 0x000fe200078ec0ff */
[----:B------:R-:W-:Y:S01]  /*0140*/  HFMA2 R2, -RZ, RZ, 0, 0 ;  /* 0x00000000ff027431 */ /* 0x000fe200000001ff */
[----:B------:R-:W-:-:S07]  /*0150*/  IADD3 R0, PT, PT, -R5, RZ, RZ ;  /* 0x000000ff05007210 */ /* 0x000fce0007ffe1ff */
.L_x_5:
[----:B-1----:R-:W1:Y:S01]  /*0160*/  LDC.64 R10, c[0x0][0x398] ;  /* 0x0000e600ff0a7b82 */ /* 0x002e620000000a00 */
[----:B------:R-:W-:Y:S02]  /*0170*/  IADD3 R23, PT, PT, R9, R2, RZ ;  /* 0x0000000209177210 */ /* 0x000fe40007ffe0ff */
[----:B-1----:R-:W-:Y:S01]  /*0180*/  ISETP.GE.U32.AND P1, PT, R11, 0x8, PT ;  /* 0x000000080b00780c */ /* 0x002fe20003f26070 */
[-C--:B------:R-:W-:Y:S01]  /*0190*/  IMAD R14, R8, R11.reuse, R2 ;  /* 0x0000000b080e7224 */ /* 0x080fe200078e0202 */
[----:B------:R-:W-:Y:S01]  /*01a0*/  IADD3 R2, PT, PT, R2, 0x1, RZ ;  /* 0x0000000102027810 */ /* 0x000fe20007ffe0ff */
[----:B------:R-:W-:Y:S02]  /*01b0*/  IMAD R23, R23, R10, R7 ;  /* 0x0000000a17177224 */ /* 0x000fe400078e0207 */
[----:B------:R-:W-:Y:S01]  /*01c0*/  IMAD.MOV.U32 R10, RZ, RZ, RZ ;  /* 0x000000ffff0a7224 */ /* 0x000fe200078e00ff */
[-C--:B------:R-:W-:Y:S01]  /*01d0*/  ISETP.NE.AND P0, PT, R2, R11.reuse, PT ;  /* 0x0000000b0200720c */ /* 0x080fe20003f05270 */
[----:B------:R-:W-:-:S06]  /*01e0*/  IMAD R25, R14, R11, RZ ;  /* 0x0000000b0e197224 */ /* 0x000fcc00078e02ff */
[----:B--23--:R-:W-:Y:S06]  /*01f0*/  @!P1 BRA `(.L_x_1) ;  /* 0x0000000000b49947 */ /* 0x00cfec0003800000 */
[----:B------:R-:W-:Y:S02]  /*0200*/  MOV R21, R25 ;  /* 0x0000001900157202 */ /* 0x000fe40000000f00 */
[----:B------:R-:W-:Y:S02]  /*0210*/  MOV R19, R23 ;  /* 0x0000001700137202 */ /* 0x000fe40000000f00 */
[----:B------:R-:W-:-:S07]  /*0220*/  MOV R10, R0 ;  /* 0x00000000000a7202 */ /* 0x000fce0000000f00 */
.L_x_2:
[----:B------:R-:W1:Y:S08]  /*0230*/  LDC.64 R16, c[0x0][0x380] ;  /* 0x0000e000ff107b82 */ /* 0x000e700000000a00 */
[----:B--2---:R-:W2:Y:S01]  /*0240*/  LDC.64 R14, c[0x0][0x388] ;  /* 0x0000e200ff0e7b82 */ /* 0x004ea20000000a00 */
[----:B-1----:R-:W-:-:S05]  /*0250*/  IMAD.WIDE R16, R19, 0x4, R16 ;  /* 0x0000000413107825 */ /* 0x002fca00078e0210 */
[----:B------:R-:W3:Y:S01]  /*0260*/  LDG.E R27, desc[UR4][R16.64] ;  /* 0x00000004101b7981 */ /* 0x000ee2000c1e1900 */
[----:B--2---:R-:W-:-:S05]  /*0270*/  IMAD.WIDE R14, R21, 0x4, R14 ;  /* 0x00000004150e7825 */ /* 0x004fca00078e020e */
[----:B------:R-:W3:Y:S02]  /*0280*/  LDG.E R18, desc[UR4][R14.64] ;  /* 0x000000040e127981 */ /* 0x000ee4000c1e1900 */
[----:B---3-5:R-:W-:-:S05]  /*0290*/  FFMA R27, R27, R18, R6 ;  /* 0x000000121b1b7223 */ /* 0x028fca0000000006 */
[----:B------:R1:W-:Y:S04]  /*02a0*/  STG.E desc[UR4][R12.64], R27 ;  /* 0x0000001b0c007986 */ /* 0x0003e8000c101904 */
[----:B------:R-:W2:Y:S04]  /*02b0*/  LDG.E R6, desc[UR4][R16.64+0x4] ;  /* 0x0000040410067981 */ /* 0x000ea8000c1e1900 */
[----:B------:R-:W2:Y:S02]  /*02c0*/  LDG.E R18, desc[UR4][R14.64+0x4] ;  /* 0x000004040e127981 */ /* 0x000ea4000c1e1900 */
[----:B--2---:R-:W-:-:S05]  /*02d0*/  FFMA R29, R6, R18, R27 ;  /* 0x00000012061d7223 */ /* 0x004fca000000001b */
[----:B------:R2:W-:Y:S04]  /*02e0*/  STG.E desc[UR4][R12.64], R29 ;  /* 0x0000001d0c007986 */ /* 0x0005e8000c101904 */
[----:B------:R-:W3:Y:S04]  /*02f0*/  LDG.E R6, desc[UR4][R16.64+0x8] ;  /* 0x0000080410067981 */ /* 0x000ee8000c1e1900 */
[----:B------:R-:W3:Y:S02]  /*0300*/  LDG.E R18, desc[UR4][R14.64+0x8] ;  /* 0x000008040e127981 */ /* 0x000ee4000c1e1900 */
[----:B---3--:R-:W-:-:S05]  /*0310*/  FFMA R6, R6, R18, R29 ;  /* 0x0000001206067223 */ /* 0x008fca000000001d */
[----:B------:R3:W-:Y:S04]  /*0320*/  STG.E desc[UR4][R12.64], R6 ;  /* 0x000000060c007986 */ /* 0x0007e8000c101904 */
[----:B------:R-:W1:Y:S04]  /*0330*/  LDG.E R18, desc[UR4][R16.64+0xc] ;  /* 0x00000c0410127981 */ /* 0x000e68000c1e1900 */
[----:B------:R-:W1:Y:S02]  /*0340*/  LDG.E R20, desc[UR4][R14.64+0xc] ;  /* 0x00000c040e147981 */ /* 0x000e64000c1e1900 */
[----:B-1----:R-:W-:-:S05]  /*0350*/  FFMA R27, R18, R20, R6 ;  /* 0x00000014121b7223 */ /* 0x002fca0000000006 */
[----:B------:R1:W-:Y:S04]  /*0360*/  STG.E desc[UR4][R12.64], R27 ;  /* 0x0000001b0c007986 */ /* 0x0003e8000c101904 */
[----:B------:R-:W2:Y:S04]  /*0370*/  LDG.E R18, desc[UR4][R16.64+0x10] ;  /* 0x0000100410127981 */ /* 0x000ea8000c1e1900 */
[----:B------:R-:W2:Y:S02]  /*0380*/  LDG.E R20, desc[UR4][R14.64+0x10] ;  /* 0x000010040e147981 */ /* 0x000ea4000c1e1900 */
[----:B--2---:R-:W-:-:S05]  /*0390*/  FFMA R29, R18, R20, R27 ;  /* 0x00000014121d7223 */ /* 0x004fca000000001b */
[----:B------:R2:W-:Y:S04]  /*03a0*/  STG.E desc[UR4][R12.64], R29 ;  /* 0x0000001d0c007986 */ /* 0x0005e8000c101904 */
[----:B------:R-:W4:Y:S04]  /*03b0*/  LDG.E R18, desc[UR4][R16.64+0x14] ;  /* 0x0000140410127981 */ /* 0x000f28000c1e1900 */
[----:B------:R-:W4:Y:S02]  /*03c0*/  LDG.E R20, desc[UR4][R14.64+0x14] ;  /* 0x000014040e147981 */ /* 0x000f24000c1e1900 */
[----:B----4-:R-:W-:-:S05]  /*03d0*/  FFMA R18, R18, R20, R29 ;  /* 0x0000001412127223 */ /* 0x010fca000000001d */
[----:B------:R2:W-:Y:S04]  /*03e0*/  STG.E desc[UR4][R12.64], R18 ;  /* 0x000000120c007986 */ /* 0x0005e8000c101904 */
[----:B---3--:R-:W1:Y:S04]  /*03f0*/  LDG.E R6, desc[UR4][R16.64+0x18] ;  /* 0x0000180410067981 */ /* 0x008e68000c1e1900 */
[----:B------:R-:W1:Y:S01]  /*0400*/  LDG.E R20, desc[UR4][R14.64+0x18] ;  /* 0x000018040e147981 */ /* 0x000e62000c1e1900 */
[----:B------:R-:W-:Y:S01]  /*0410*/  IADD3 R10, PT, PT, R10, 0x8, RZ ;  /* 0x000000080a0a7810 */ /* 0x000fe20007ffe0ff */
[----:B-1----:R-:W-:-:S05]  /*0420*/  FFMA R27, R6, R20, R18 ;  /* 0x00000014061b7223 */ /* 0x002fca0000000012 */
[----:B------:R2:W-:Y:S04]  /*0430*/  STG.E desc[UR4][R12.64], R27 ;  /* 0x0000001b0c007986 */ /* 0x0005e8000c101904 */
[----:B------:R-:W3:Y:S04]  /*0440*/  LDG.E R6, desc[UR4][R16.64+0x1c] ;  /* 0x00001c0410067981 */ /* 0x000ee8000c1e1900 */
[----:B------:R-:W3:Y:S01]  /*0450*/  LDG.E R20, desc[UR4][R14.64+0x1c] ;  /* 0x00001c040e147981 */ /* 0x000ee2000c1e1900 */
[----:B------:R-:W-:Y:S01]  /*0460*/  ISETP.NE.AND P1, PT, R10, RZ, PT ;  /* 0x000000ff0a00720c */ /* 0x000fe20003f25270 */
[----:B------:R-:W-:Y:S01]  /*0470*/  VIADD R19, R19, 0x8 ;  /* 0x0000000813137836 */ /* 0x000fe20000000000 */
[----:B------:R-:W-:Y:S01]  /*0480*/  IADD3 R21, PT, PT, R21, 0x8, RZ ;  /* 0x0000000815157810 */ /* 0x000fe20007ffe0ff */
[----:B---3--:R-:W-:-:S05]  /*0490*/  FFMA R6, R6, R20, R27 ;  /* 0x0000001406067223 */ /* 0x008fca000000001b */
[----:B------:R2:W-:Y:S05]  /*04a0*/  STG.E desc[UR4][R12.64], R6 ;  /* 0x000000060c007986 */ /* 0x0005ea000c101904 */
[----:B------:R-:W-:Y:S05]  /*04b0*/  @P1 BRA `(.L_x_2) ;  /* 0xfffffffc005c1947 */ /* 0x000fea000383ffff */
[----:B------:R-:W-:-:S07]  /*04c0*/  MOV R10, R5 ;  /* 0x00000005000a7202 */ /* 0x000fce0000000f00 */
.L_x_1:
[----:B------:R-:W-:-:S13]  /*04d0*/  ISETP.NE.AND P1, PT, R4, RZ, PT ;  /* 0x000000ff0400720c */ /* 0x000fda0003f25270 */
[----:B------:R-:W-:Y:S05]  /*04e0*/  @!P1 BRA `(.L_x_3) ;  /* 0x0000000000dc9947 */ /* 0x000fea0003800000 */
[----:B------:R-:W-:Y:S02]  /*04f0*/  IADD3 R14, PT, PT, R4, -0x1, RZ ;  /* 0xffffffff040e7810 */ /* 0x000fe40007ffe0ff */
[----:B------:R-:W-:Y:S02]  /*0500*/  ISETP.NE.AND P2, PT, R3, RZ, PT ;  /* 0x000000ff0300720c */ /* 0x000fe40003f45270 */
[----:B------:R-:W-:-:S13]  /*0510*/  ISETP.GE.U32.AND P1, PT, R14, 0x3, PT ;  /* 0x000000030e00780c */ /* 0x000fda0003f26070 */
[----:B------:R-:W-:Y:S05]  /*0520*/  @!P1 BRA `(.L_x_4) ;  /* 0x00000000005c9947 */ /* 0x000fea0003800000 */
[----:B------:R-:W1:Y:S01]  /*0530*/  LDC.64 R16, c[0x0][0x380] ;  /* 0x0000e000ff107b82 */ /* 0x000e620000000a00 */
[-C--:B------:R-:W-:Y:S02]  /*0540*/  IADD3 R21, PT, PT, R23, R10.reuse, RZ ;  /* 0x0000000a17157210 */ /* 0x080fe40007ffe0ff */
[----:B------:R-:W-:-:S05]  /*0550*/  IADD3 R19, PT, PT, R25, R10, RZ ;  /* 0x0000000a19137210 */ /* 0x000fca0007ffe0ff */
[----:B------:R-:W3:Y:S01]  /*0560*/  LDC.64 R14, c[0x0][0x388] ;  /* 0x0000e200ff0e7b82 */ /* 0x000ee20000000a00 */
[----:B-1----:R-:W-:-:S04]  /*0570*/  IMAD.WIDE R16, R21, 0x4, R16 ;  /* 0x0000000415107825 */ /* 0x002fc800078e0210 */
[----:B---3--:R-:W-:Y:S02]  /*0580*/  IMAD.WIDE R14, R19, 0x4, R14 ;  /* 0x00000004130e7825 */ /* 0x008fe400078e020e */
[----:B------:R-:W3:Y:S04]  /*0590*/  LDG.E R19, desc[UR4][R16.64] ;  /* 0x0000000410137981 */ /* 0x000ee8000c1e1900 */
[----:B--2---:R-:W3:Y:S02]  /*05a0*/  LDG.E R18, desc[UR4][R14.64] ;  /* 0x000000040e127981 */ /* 0x004ee4000c1e1900 */
[----:B---3-5:R-:W-:-:S05]  /*05b0*/  FFMA R19, R19, R18, R6 ;  /* 0x0000001213137223 */ /* 0x028fca0000000006 */
[----:B------:R1:W-:Y:S04]  /*05c0*/  STG.E desc[UR4][R12.64], R19 ;  /* 0x000000130c007986 */ /* 0x0003e8000c101904 */
[----:B------:R-:W2:Y:S04]  /*05d0*/  LDG.E R6, desc[UR4][R16.64+0x4] ;  /* 0x0000040410067981 */ /* 0x000ea8000c1e1900 */
[----:B------:R-:W2:Y:S02]  /*05e0*/  LDG.E R18, desc[UR4][R14.64+0x4] ;  /* 0x000004040e127981 */ /* 0x000ea4000c1e1900 */
[----:B--2---:R-:W-:-:S05]  /*05f0*/  FFMA R21, R6, R18, R19 ;  /* 0x0000001206157223 */ /* 0x004fca0000000013 */
[----:B------:R1:W-:Y:S04]  /*0600*/  STG.E desc[UR4][R12.64], R21 ;  /* 0x000000150c007986 */ /* 0x0003e8000c101904 */
[----:B------:R-:W2:Y:S04]  /*0610*/  LDG.E R6, desc[UR4][R16.64+0x8] ;  /* 0x0000080410067981 */ /* 0x000ea8000c1e1900 */
[----:B------:R-:W2:Y:S02]  /*0620*/  LDG.E R18, desc[UR4][R14.64+0x8] ;  /* 0x000008040e127981 */ /* 0x000ea4000c1e1900 */
[----:B--2---:R-:W-:-:S05]  /*0630*/  FFMA R27, R6, R18, R21 ;  /* 0x00000012061b7223 */ /* 0x004fca0000000015 */
[----:B------:R1:W-:Y:S04]  /*0640*/  STG.E desc[UR4][R12.64], R27 ;  /* 0x0000001b0c007986 */ /* 0x0003e8000c101904 */
[----:B------:R-:W2:Y:S04]  /*0650*/  LDG.E R6, desc[UR4][R16.64+0xc] ;  /* 0x00000c0410067981 */ /* 0x000ea8000c1e1900 */
[----:B------:R-:W2:Y:S01]  /*0660*/  LDG.E R18, desc[UR4][R14.64+0xc] ;  /* 0x00000c040e127981 */ /* 0x000ea2000c1e1900 */
[----:B------:R-:W-:Y:S02]  /*0670*/  VIADD R10, R10, 0x4 ;  /* 0x000000040a0a7836 */ /* 0x000fe40000000000 */
[----:B--2---:R-:W-:-:S05]  /*0680*/  FFMA R6, R6, R18, R27 ;  /* 0x0000001206067223 */ /* 0x004fca000000001b */
[----:B------:R1:W-:Y:S02]  /*0690*/  STG.E desc[UR4][R12.64], R6 ;  /* 0x000000060c007986 */ /* 0x0003e4000c101904 */
.L_x_4:
[----:B------:R-:W-:Y:S05]  /*06a0*/  @!P2 BRA `(.L_x_3) ;  /* 0x00000000006ca947 */ /* 0x000fea0003800000 */
[----:B------:R-:W3:Y:S01]  /*06b0*/  LDC.64 R16, c[0x0][0x380] ;  /* 0x0000e000ff107b82 */ /* 0x000ee20000000a00 */
[----:B------:R-:W-:-:S07]  /*06c0*/  ISETP.NE.AND P1, PT, R3, 0x1, PT ;  /* 0x000000010300780c */ /* 0x000fce0003f25270 */
[----:B------:R-:W4:Y:S06]  /*06d0*/  LDC.64 R14, c[0x0][0x388] ;  /* 0x0000e200ff0e7b82 */ /* 0x000f2c0000000a00 */
[-C--:B-1----:R-:W-:Y:S02]  /*06e0*/  @P1 IADD3 R21, PT, PT, R23, R10.reuse, RZ ;  /* 0x0000000a17151210 */ /* 0x082fe40007ffe0ff */
[----:B------:R-:W-:-:S03]  /*06f0*/  @P1 IADD3 R19, PT, PT, R25, R10, RZ ;  /* 0x0000000a19131210 */ /* 0x000fc60007ffe0ff */
[----:B---3--:R-:W-:Y:S02]  /*0700*/  @P1 IMAD.WIDE R16, R21, 0x4, R16 ;  /* 0x0000000415101825 */ /* 0x008fe400078e0210 */
[----:B------:R-:W1:Y:S02]  /*0710*/  LDC.64 R20, c[0x0][0x388] ;  /* 0x0000e200ff147b82 */ /* 0x000e640000000a00 */
[----:B----4-:R-:W-:Y:S02]  /*0720*/  @P1 IMAD.WIDE R14, R19, 0x4, R14 ;  /* 0x00000004130e1825 */ /* 0x010fe400078e020e */
[----:B------:R-:W3:Y:S04]  /*0730*/  @P1 LDG.E R19, desc[UR4][R16.64] ;  /* 0x0000000410131981 */ /* 0x000ee8000c1e1900 */
[----:B--2---:R-:W3:Y:S01]  /*0740*/  @P1 LDG.E R18, desc[UR4][R14.64] ;  /* 0x000000040e121981 */ /* 0x004ee2000c1e1900 */
[----:B------:R-:W-:-:S02]  /*0750*/  LOP3.LUT P2, RZ, R11, 0x1, RZ, 0xc0, !PT ;  /* 0x000000010bff7812 */ /* 0x000fc4000784c0ff */
[----:B------:R-:W-:Y:S01]  /*0760*/  @P1 IADD3 R10, PT, PT, R10, 0x2, RZ ;  /* 0x000000020a0a1810 */ /* 0x000fe20007ffe0ff */
[----:B---3-5:R-:W-:Y:S02]  /*0770*/  @P1 FFMA R27, R19, R18, R6 ;  /* 0x00000012131b1223 */ /* 0x028fe40000000006 */
[----:B------:R-:W2:Y:S03]  /*0780*/  LDC.64 R18, c[0x0][0x380] ;  /* 0x0000e000ff127b82 */ /* 0x000ea60000000a00 */
[----:B------:R-:W-:Y:S04]  /*0790*/  @P1 STG.E desc[UR4][R12.64], R27 ;  /* 0x0000001b0c001986 */ /* 0x000fe8000c101904 */
[----:B------:R-:W3:Y:S04]  /*07a0*/  @P1 LDG.E R22, desc[UR4][R16.64+0x4] ;  /* 0x0000040410161981 */ /* 0x000ee8000c1e1900 */
[----:B------:R-:W3:Y:S01]  /*07b0*/  @P1 LDG.E R24, desc[UR4][R14.64+0x4] ;  /* 0x000004040e181981 */ /* 0x000ee2000c1e1900 */
[----:B------:R-:W-:-:S02]  /*07c0*/  @P2 IADD3 R23, PT, PT, R23, R10, RZ ;  /* 0x0000000a17172210 */ /* 0x000fc40007ffe0ff */
[----:B------:R-:W-:-:S05]  /*07d0*/  @P2 IADD3 R25, PT, PT, R25, R10, RZ ;  /* 0x0000000a19192210 */ /* 0x000fca0007ffe0ff */
[----:B-1----:R-:W-:-:S04]  /*07e0*/  @P2 IMAD.WIDE R20, R25, 0x4, R20 ;  /* 0x0000000419142825 */ /* 0x002fc800078e0214 */
[----:B--2---:R-:W-:-:S04]  /*07f0*/  @P2 IMAD.WIDE R18, R23, 0x4, R18 ;  /* 0x0000000417122825 */ /* 0x004fc800078e0212 */
[----:B---3--:R-:W-:-:S05]  /*0800*/  @P1 FFMA R6, R22, R24, R27 ;  /* 0x0000001816061223 */ /* 0x008fca000000001b */
[----:B------:R1:W-:Y:S04]  /*0810*/  @P1 STG.E desc[UR4][R12.64], R6 ;  /* 0x000000060c001986 */ /* 0x0003e8000c101904 */
[----:B------:R-:W1:Y:S04]  /*0820*/  @P2 LDG.E R19, desc[UR4][R18.64] ;  /* 0x0000000412132981 */ /* 0x000e68000c1e1900 */
[----:B------:R-:W1:Y:S02]  /*0830*/  @P2 LDG.E R20, desc[UR4][R20.64] ;  /* 0x0000000414142981 */ /* 0x000e64000c1e1900 */
[----:B-1----:R-:W-:-:S05]  /*0840*/  @P2 FFMA R6, R19, R20, R6 ;  /* 0x0000001413062223 */ /* 0x002fca0000000006 */
[----:B------:R3:W-:Y:S02]  /*0850*/  @P2 STG.E desc[UR4][R12.64], R6 ;  /* 0x000000060c002986 */ /* 0x0007e4000c101904 */
.L_x_3:
[----:B------:R-:W-:Y:S05]  /*0860*/  @P0 BRA `(.L_x_5) ;  /* 0xfffffff8003c0947 */ /* 0x000fea000383ffff */
[----:B------:R-:W-:Y:S05]  /*0870*/  EXIT ;  /* 0x000000000000794d */ /* 0x000fea0003800000 */
.L_x_6:
        /* <DEDUP_REMOVED lines=16> */
.L_x_8:


//--------------------- .nv.shared.reserved.0     --------------------------
	.section	.nv.shared.reserved.0,"aw",@nobits
	.weak		__nv_reservedSMEM_offset_0_alias
	.size		__nv_reservedSMEM_offset_0_alias, 0, 64
	.other		__nv_reservedSMEM_offset_0_alias,@"STO_CUDA_RESERVED_SHARED STV_DEFAULT"
__nv_reservedSMEM_offset_0_alias:
	.zero		0
	.zero		64


//--------------------- .nv.constant0._Z11averagePoolPfiiiS_ --------------------------
	.section	.nv.constant0._Z11averagePoolPfiiiS_,"a",@progbits
	.sectionflags	@""
	.align	4
.nv.constant0._Z11averagePoolPfiiiS_:
	.zero		928


//--------------------- .nv.constant0._Z4convPfS_S_iii --------------------------
	.section	.nv.constant0._Z4convPfS_S_iii,"a",@progbits
	.sectionflags	@""
	.align	4
.nv.constant0._Z4convPfS_S_iii:
	.zero		932


//--------------------- SYMBOLS --------------------------

	.type		.nv.reservedSmem.offset0,@object
	.size		.nv.reservedSmem.offset0,0x4
